	.headerflags	@"EF_CUDA_TEXMODE_UNIFIED EF_CUDA_64BIT_ADDRESS EF_CUDA_ACCELERATORS EF_CUDA_SM90 EF_CUDA_VIRTUAL_SM(EF_CUDA_SM90)"
	.elftype	@"ET_EXEC"


//--------------------- .nv.info                  --------------------------
	.section	.nv.info,"",@"SHT_CUDA_INFO"
	.align	4


	//----- nvinfo : EIATTR_REGCOUNT
	.align		4
        /*0000*/ 	.byte	0x04, 0x2f
        /*0002*/ 	.short	(.L_1 - .L_0)
	.align		4
.L_0:
        /*0004*/ 	.word	index@(triton_poi_fused__unsafe_index_convolution_leaky_relu_12)
        /*0008*/ 	.word	0x0000001e


	//----- nvinfo : EIATTR_MIN_STACK_SIZE
	.align		4
.L_1:
        /*000c*/ 	.byte	0x04, 0x12
        /*000e*/ 	.short	(.L_3 - .L_2)
	.align		4
.L_2:
        /*0010*/ 	.word	index@(triton_poi_fused__unsafe_index_convolution_leaky_relu_12)
        /*0014*/ 	.word	0x00000000


	//----- nvinfo : EIATTR_FRAME_SIZE
	.align		4
.L_3:
        /*0018*/ 	.byte	0x04, 0x11
        /*001a*/ 	.short	(.L_5 - .L_4)
	.align		4
.L_4:
        /*001c*/ 	.word	index@(triton_poi_fused__unsafe_index_convolution_leaky_relu_12)
        /*0020*/ 	.word	0x00000000


	//----- nvinfo : EIATTR_MIN_STACK_SIZE
	.align		4
.L_5:
        /*0024*/ 	.byte	0x04, 0x12
        /*0026*/ 	.short	(.L_7 - .L_6)
	.align		4
.L_6:
        /*0028*/ 	.word	index@(triton_poi_fused__unsafe_index_convolution_leaky_relu_12)
        /*002c*/ 	.word	0x00000000
.L_7:


//--------------------- .nv.info.triton_poi_fused__unsafe_index_convolution_leaky_relu_12 --------------------------
	.section	.nv.info.triton_poi_fused__unsafe_index_convolution_leaky_relu_12,"",@"SHT_CUDA_INFO"
	.sectionflags	@""
	.align	4


	//----- nvinfo : EIATTR_CUDA_API_VERSION
	.align		4
        /*0000*/ 	.byte	0x04, 0x37
        /*0002*/ 	.short	(.L_9 - .L_8)
.L_8:
        /*0004*/ 	.word	0x0000007c


	//----- nvinfo : EIATTR_KPARAM_INFO
	.align		4
.L_9:
        /*0008*/ 	.byte	0x04, 0x17
        /*000a*/ 	.short	(.L_11 - .L_10)
.L_10:
        /*000c*/ 	.word	0x00000000
        /*0010*/ 	.short	0x0004
        /*0012*/ 	.short	0x0020
        /*0014*/ 	.byte	0x00, 0xf0, 0x11, 0x00


	//----- nvinfo : EIATTR_KPARAM_INFO
	.align		4
.L_11:
        /*0018*/ 	.byte	0x04, 0x17
        /*001a*/ 	.short	(.L_13 - .L_12)
.L_12:
        /*001c*/ 	.word	0x00000000
        /*0020*/ 	.short	0x0003
        /*0022*/ 	.short	0x0018
        /*0024*/ 	.byte	0x00, 0xf4, 0x21, 0x00


	//----- nvinfo : EIATTR_KPARAM_INFO
	.align		4
.L_13:
        /*0028*/ 	.byte	0x04, 0x17
        /*002a*/ 	.short	(.L_15 - .L_14)
.L_14:
        /*002c*/ 	.word	0x00000000
        /*0030*/ 	.short	0x0002
        /*0032*/ 	.short	0x0010
        /*0034*/ 	.byte	0x00, 0xf4, 0x21, 0x00


	//----- nvinfo : EIATTR_KPARAM_INFO
	.align		4
.L_15:
        /*0038*/ 	.byte	0x04, 0x17
        /*003a*/ 	.short	(.L_17 - .L_16)
.L_16:
        /*003c*/ 	.word	0x00000000
        /*0040*/ 	.short	0x0001
        /*0042*/ 	.short	0x0008
        /*0044*/ 	.byte	0x00, 0xf4, 0x21, 0x00


	//----- nvinfo : EIATTR_KPARAM_INFO
	.align		4
.L_17:
        /*0048*/ 	.byte	0x04, 0x17
        /*004a*/ 	.short	(.L_19 - .L_18)
.L_18:
        /*004c*/ 	.word	0x00000000
        /*0050*/ 	.short	0x0000
        /*0052*/ 	.short	0x0000
        /*0054*/ 	.byte	0x00, 0xf4, 0x21, 0x00


	//----- nvinfo : EIATTR_SPARSE_MMA_MASK
	.align		4
.L_19:
        /*0058*/ 	.byte	0x03, 0x50
        /*005a*/ 	.short	0x0000


	//----- nvinfo : EIATTR_MAXREG_COUNT
	.align		4
        /*005c*/ 	.byte	0x03, 0x1b
        /*005e*/ 	.short	0x00ff


	//----- nvinfo : EIATTR_EXIT_INSTR_OFFSETS
	.align		4
        /*0060*/ 	.byte	0x04, 0x1c
        /*0062*/ 	.short	(.L_21 - .L_20)


	//   ....[0]....
.L_20:
        /*0064*/ 	.word	0x000009e0


	//----- nvinfo : EIATTR_REQNTID
	.align		4
.L_21:
        /*0068*/ 	.byte	0x04, 0x10
        /*006a*/ 	.short	(.L_23 - .L_22)
.L_22:
        /*006c*/ 	.word	0x00000080
        /*0070*/ 	.word	0x00000001
        /*0074*/ 	.word	0x00000001


	//----- nvinfo : EIATTR_CBANK_PARAM_SIZE
	.align		4
.L_23:
        /*0078*/ 	.byte	0x03, 0x19
        /*007a*/ 	.short	0x0024


	//----- nvinfo : EIATTR_PARAM_CBANK
	.align		4
        /*007c*/ 	.byte	0x04, 0x0a
        /*007e*/ 	.short	(.L_25 - .L_24)
	.align		4
.L_24:
        /*0080*/ 	.word	index@(.nv.constant0.triton_poi_fused__unsafe_index_convolution_leaky_relu_12)
        /*0084*/ 	.short	0x0210
        /*0086*/ 	.short	0x0024


	//----- nvinfo : EIATTR_SW_WAR
	.align		4
.L_25:
        /*0088*/ 	.byte	0x04, 0x36
        /*008a*/ 	.short	(.L_27 - .L_26)
.L_26:
        /*008c*/ 	.word	0x00000008
.L_27:


//--------------------- .nv.callgraph             --------------------------
	.section	.nv.callgraph,"",@"SHT_CUDA_CALLGRAPH"
	.align	4
	.sectionentsize	8
	.align		4
        /*0000*/ 	.word	0x00000000
	.align		4
        /*0004*/ 	.word	0xffffffff
	.align		4
        /*0008*/ 	.word	0x00000000
	.align		4
        /*000c*/ 	.word	0xfffffffe
	.align		4
        /*0010*/ 	.word	0x00000000
	.align		4
        /*0014*/ 	.word	0xfffffffd
	.align		4
        /*0018*/ 	.word	0x00000000
	.align		4
        /*001c*/ 	.word	0xfffffffc


//--------------------- .text.triton_poi_fused__unsafe_index_convolution_leaky_relu_12 --------------------------
	.section	.text.triton_poi_fused__unsafe_index_convolution_leaky_relu_12,"ax",@progbits
	.align	128
        .global         triton_poi_fused__unsafe_index_convolution_leaky_relu_12
        .type           triton_poi_fused__unsafe_index_convolution_leaky_relu_12,@function
        .size           triton_poi_fused__unsafe_index_convolution_leaky_relu_12,(.L_x_1 - triton_poi_fused__unsafe_index_convolution_leaky_relu_12)
        .other          triton_poi_fused__unsafe_index_convolution_leaky_relu_12,@"STO_CUDA_ENTRY STV_DEFAULT"
triton_poi_fused__unsafe_index_convolution_leaky_relu_12:
.text.triton_poi_fused__unsafe_index_convolution_leaky_relu_12:
[----:B------:R-:W-:Y:S01]  /*0000*/  LDC R1, c[0x0][0x28] ;  /* 0x00000a00ff017b82 */ /* 0x000fe20000000800 */
[----:B------:R-:W1:Y:S07]  /*0010*/  S2R R0, SR_TID.X ;  /* 0x0000000000007919 */ /* 0x000e6e0000002100 */
[----:B------:R-:W2:Y:S01]  /*0020*/  LDC.64 R4, c[0x0][0x210] ;  /* 0x00008400ff047b82 */ /* 0x000ea20000000a00 */
[----:B------:R-:W-:Y:S01]  /*0030*/  ULDC.64 UR4, c[0x0][0x208] ;  /* 0x0000820000047ab9 */ /* 0x000fe20000000a00 */
[----:B------:R-:W-:Y:S01]  /*0040*/  ULDC.64 UR6, c[0x0][0x218] ;  /* 0x0000860000067ab9 */ /* 0x000fe20000000a00 */
[----:B------:R-:W3:Y:S01]  /*0050*/  S2R R3, SR_CTAID.X ;  /* 0x0000000000037919 */ /* 0x000ee20000002500 */
[----:B-1----:R-:W-:Y:S01]  /*0060*/  IMAD.SHL.U32 R0, R0, 0x4, RZ ;  /* 0x0000000400007824 */ /* 0x002fe200078e00ff */
[----:B---3--:R-:W-:-:S04]  /*0070*/  SHF.R.S32.HI R13, RZ, 0x15, R3 ;  /* 0x00000015ff0d7819 */ /* 0x008fc80000011403 */
[----:B------:R-:W-:Y:S02]  /*0080*/  LOP3.LUT R0, R0, 0x1fc, RZ, 0xc0, !PT ;  /* 0x000001fc00007812 */ /* 0x000fe400078ec0ff */
[----:B------:R-:W-:-:S03]  /*0090*/  SGXT R13, R13, 0x1 ;  /* 0x000000010d0d781a */ /* 0x000fc60000000200 */
[----:B------:R-:W-:-:S04]  /*00a0*/  IMAD R22, R3, 0x400, R0 ;  /* 0x0000040003167824 */ /* 0x000fc800078e0200 */
[----:B------:R-:W-:Y:S01]  /*00b0*/  VIADD R0, R22, 0x200 ;  /* 0x0000020016007836 */ /* 0x000fe20000000000 */
[----:B------:R-:W-:-:S04]  /*00c0*/  SHF.R.S32.HI R3, RZ, 0x1f, R22 ;  /* 0x0000001fff037819 */ /* 0x000fc80000011416 */
[----:B------:R-:W-:Y:S02]  /*00d0*/  LEA.HI R3, R3, R22, RZ, 0x8 ;  /* 0x0000001603037211 */ /* 0x000fe400078f40ff */
[----:B------:R-:W-:Y:S02]  /*00e0*/  LEA.HI R6, R13, R0, RZ, 0x8 ;  /* 0x000000000d067211 */ /* 0x000fe400078f40ff */
[----:B------:R-:W-:Y:S02]  /*00f0*/  SHF.R.S32.HI R2, RZ, 0x8, R3 ;  /* 0x00000008ff027819 */ /* 0x000fe40000011403 */
[----:B------:R-:W-:Y:S02]  /*0100*/  SHF.R.S32.HI R6, RZ, 0x8, R6 ;  /* 0x00000008ff067819 */ /* 0x000fe40000011406 */
[----:B------:R-:W-:Y:S02]  /*0110*/  LEA.HI R7, R2, R2, RZ, 0x8 ;  /* 0x0000000202077211 */ /* 0x000fe400078f40ff */
[----:B------:R-:W-:-:S02]  /*0120*/  LEA.HI R8, R6, R6, RZ, 0x8 ;  /* 0x0000000606087211 */ /* 0x000fc400078f40ff */
[----:B------:R-:W-:Y:S02]  /*0130*/  LOP3.LUT R7, R7, 0xffffff00, RZ, 0xc0, !PT ;  /* 0xffffff0007077812 */ /* 0x000fe400078ec0ff */
[----:B------:R-:W-:Y:S02]  /*0140*/  LOP3.LUT R9, R8, 0xffffff00, RZ, 0xc0, !PT ;  /* 0xffffff0008097812 */ /* 0x000fe400078ec0ff */
[----:B------:R-:W-:Y:S01]  /*0150*/  LOP3.LUT R11, R3, 0xffffff00, RZ, 0xc0, !PT ;  /* 0xffffff00030b7812 */ /* 0x000fe200078ec0ff */
[----:B------:R-:W-:Y:S02]  /*0160*/  IMAD.IADD R7, R2, 0x1, -R7 ;  /* 0x0000000102077824 */ /* 0x000fe400078e0a07 */
[----:B------:R-:W-:Y:S02]  /*0170*/  IMAD.IADD R9, R6, 0x1, -R9 ;  /* 0x0000000106097824 */ /* 0x000fe400078e0a09 */
[----:B--2---:R-:W-:-:S04]  /*0180*/  IMAD.WIDE R2, R7, 0x8, R4 ;  /* 0x0000000807027825 */ /* 0x004fc800078e0204 */
[----:B------:R-:W-:Y:S02]  /*0190*/  IMAD.WIDE R14, R9, 0x8, R4 ;  /* 0x00000008090e7825 */ /* 0x000fe400078e0204 */
[----:B------:R-:W2:Y:S02]  /*01a0*/  LDG.E.EL.64 R2, desc[UR4][R2.64] ;  /* 0x0000000402027981 */ /* 0x000ea4000c2e1b00 */
[C---:B------:R-:W-:Y:S02]  /*01b0*/  IMAD.IADD R9, R22.reuse, 0x1, -R11 ;  /* 0x0000000116097824 */ /* 0x040fe400078e0a0b */
[----:B------:R-:W3:Y:S01]  /*01c0*/  LDG.E.EL.64 R14, desc[UR4][R14.64] ;  /* 0x000000040e0e7981 */ /* 0x000ee2000c2e1b00 */
[----:B------:R-:W-:Y:S02]  /*01d0*/  VIADD R6, R22, 0x2 ;  /* 0x0000000216067836 */ /* 0x000fe40000000000 */
[----:B------:R-:W-:-:S03]  /*01e0*/  IMAD.WIDE R8, R9, 0x8, R4 ;  /* 0x0000000809087825 */ /* 0x000fc600078e0204 */
[----:B------:R-:W-:-:S03]  /*01f0*/  LEA.HI R7, R13, R6, RZ, 0x8 ;  /* 0x000000060d077211 */ /* 0x000fc600078f40ff */
[----:B------:R-:W4:Y:S01]  /*0200*/  LDG.E.EL.128 R8, desc[UR4][R8.64] ;  /* 0x0000000408087981 */ /* 0x000f22000c2e1d00 */
[----:B------:R-:W-:-:S05]  /*0210*/  LOP3.LUT R7, R7, 0xffffff00, RZ, 0xc0, !PT ;  /* 0xffffff0007077812 */ /* 0x000fca00078ec0ff */
[----:B------:R-:W-:-:S04]  /*0220*/  IMAD.IADD R7, R6, 0x1, -R7 ;  /* 0x0000000106077824 */ /* 0x000fc800078e0a07 */
[----:B------:R-:W-:-:S06]  /*0230*/  IMAD.WIDE R4, R7, 0x8, R4 ;  /* 0x0000000807047825 */ /* 0x000fcc00078e0204 */
[----:B------:R-:W5:Y:S01]  /*0240*/  LDG.E.EL.128 R4, desc[UR4][R4.64] ;  /* 0x0000000404047981 */ /* 0x000f62000c2e1d00 */
[C---:B------:R-:W-:Y:S02]  /*0250*/  LEA.HI R23, R13.reuse, R0, RZ, 0x10 ;  /* 0x000000000d177211 */ /* 0x040fe400078f80ff */
[----:B------:R-:W-:Y:S02]  /*0260*/  LEA.HI R0, R13, R22, RZ, 0x10 ;  /* 0x000000160d007211 */ /* 0x000fe400078f80ff */
[----:B--2---:R-:W-:Y:S02]  /*0270*/  SHF.R.U32.HI R19, RZ, 0x18, R3 ;  /* 0x00000018ff137819 */ /* 0x004fe40000011603 */
[----:B---3--:R-:W-:Y:S02]  /*0280*/  SHF.R.U32.HI R17, RZ, 0x18, R15 ;  /* 0x00000018ff117819 */ /* 0x008fe4000001160f */
[----:B------:R-:W-:Y:S02]  /*0290*/  LOP3.LUT R19, R19, 0x80, RZ, 0xc0, !PT ;  /* 0x0000008013137812 */ /* 0x000fe400078ec0ff */
[----:B------:R-:W-:-:S02]  /*02a0*/  LOP3.LUT R17, R17, 0x80, RZ, 0xc0, !PT ;  /* 0x0000008011117812 */ /* 0x000fc400078ec0ff */
[----:B------:R-:W-:Y:S02]  /*02b0*/  IADD3 R16, P0, R2, R19, RZ ;  /* 0x0000001302107210 */ /* 0x000fe40007f1e0ff */
[----:B------:R-:W-:-:S03]  /*02c0*/  IADD3 R18, P1, R14, R17, RZ ;  /* 0x000000110e127210 */ /* 0x000fc60007f3e0ff */
[----:B------:R-:W-:Y:S01]  /*02d0*/  IMAD.X R17, RZ, RZ, R3, P0 ;  /* 0x000000ffff117224 */ /* 0x000fe200000e0603 */
[----:B----4-:R-:W-:Y:S02]  /*02e0*/  LEA R21, P2, R8, UR6, 0x2 ;  /* 0x0000000608157c11 */ /* 0x010fe4000f8410ff */
[----:B------:R-:W-:Y:S02]  /*02f0*/  SHF.R.U32.HI R2, RZ, 0x16, R9 ;  /* 0x00000016ff027819 */ /* 0x000fe40000011609 */
[C---:B------:R-:W-:Y:S01]  /*0300*/  SHF.L.U64.HI R17, R16.reuse, 0x9, R17 ;  /* 0x0000000910117819 */ /* 0x040fe20000010211 */
[----:B------:R-:W-:Y:S01]  /*0310*/  IMAD.SHL.U32 R16, R16, 0x200, RZ ;  /* 0x0000020010107824 */ /* 0x000fe200078e00ff */
[----:B------:R-:W-:Y:S02]  /*0320*/  LEA.HI.X R14, R8, UR7, R9, 0x2, P2 ;  /* 0x00000007080e7c11 */ /* 0x000fe400090f1409 */
[----:B------:R-:W-:Y:S01]  /*0330*/  LOP3.LUT R8, R2, 0x200, RZ, 0xc0, !PT ;  /* 0x0000020002087812 */ /* 0x000fe200078ec0ff */
[----:B------:R-:W-:Y:S01]  /*0340*/  IMAD.X R19, RZ, RZ, R15, P1 ;  /* 0x000000ffff137224 */ /* 0x000fe200008e060f */
[----:B------:R-:W-:-:S02]  /*0350*/  SHF.R.U32.HI R12, RZ, 0x16, R11 ;  /* 0x00000016ff0c7819 */ /* 0x000fc4000001160b */
[----:B------:R-:W-:Y:S02]  /*0360*/  IADD3 R2, P0, P3, R16, R21, R8 ;  /* 0x0000001510027210 */ /* 0x000fe40007b1e008 */
[C---:B------:R-:W-:Y:S01]  /*0370*/  SHF.L.U64.HI R19, R18.reuse, 0x9, R19 ;  /* 0x0000000912137819 */ /* 0x040fe20000010213 */
[----:B------:R-:W-:Y:S01]  /*0380*/  IMAD.SHL.U32 R18, R18, 0x200, RZ ;  /* 0x0000020012127824 */ /* 0x000fe200078e00ff */
[----:B------:R-:W-:Y:S02]  /*0390*/  LEA R9, P1, R10, UR6, 0x2 ;  /* 0x000000060a097c11 */ /* 0x000fe4000f8210ff */
[----:B------:R-:W-:Y:S02]  /*03a0*/  IADD3.X R3, R17, R14, RZ, P0, P3 ;  /* 0x0000000e11037210 */ /* 0x000fe400007e64ff */
[----:B------:R-:W-:Y:S02]  /*03b0*/  LOP3.LUT R12, R12, 0x200, RZ, 0xc0, !PT ;  /* 0x000002000c0c7812 */ /* 0x000fe400078ec0ff */
[----:B-----5:R-:W-:-:S02]  /*03c0*/  LEA R15, P0, R4, UR6, 0x2 ;  /* 0x00000006040f7c11 */ /* 0x020fc4000f8010ff */
[----:B------:R-:W-:Y:S02]  /*03d0*/  SHF.R.U32.HI R13, RZ, 0x16, R5 ;  /* 0x00000016ff0d7819 */ /* 0x000fe40000011605 */
[----:B------:R-:W-:Y:S02]  /*03e0*/  LEA.HI.X R20, R10, UR7, R11, 0x2, P1 ;  /* 0x000000070a147c11 */ /* 0x000fe400088f140b */
[----:B------:R-:W-:Y:S02]  /*03f0*/  IADD3 R8, P1, P2, R18, R21, R8 ;  /* 0x0000001512087210 */ /* 0x000fe40007a3e008 */
[----:B------:R-:W-:Y:S02]  /*0400*/  IADD3 R10, P5, P6, R16, R9, R12 ;  /* 0x00000009100a7210 */ /* 0x000fe40007ebe00c */
[----:B------:R-:W-:Y:S02]  /*0410*/  LEA.HI.X R24, R4, UR7, R5, 0x2, P0 ;  /* 0x0000000704187c11 */ /* 0x000fe400080f1405 */
[----:B------:R-:W-:-:S02]  /*0420*/  PRMT R5, R0, 0xbb32, RZ ;  /* 0x0000bb3200057816 */ /* 0x000fc400000000ff */
[----:B------:R-:W-:Y:S02]  /*0430*/  LOP3.LUT R13, R13, 0x200, RZ, 0xc0, !PT ;  /* 0x000002000d0d7812 */ /* 0x000fe400078ec0ff */
[----:B------:R-:W-:Y:S02]  /*0440*/  IADD3 R12, P4, P3, R18, R9, R12 ;  /* 0x00000009120c7210 */ /* 0x000fe40007b9e00c */
[----:B------:R-:W-:Y:S02]  /*0450*/  IADD3.X R9, R19, R14, RZ, P1, P2 ;  /* 0x0000000e13097210 */ /* 0x000fe40000fe44ff */
[----:B------:R-:W-:Y:S02]  /*0460*/  IADD3.X R11, R17, R20, RZ, P5, P6 ;  /* 0x00000014110b7210 */ /* 0x000fe40002fec4ff */
[----:B------:R-:W-:Y:S02]  /*0470*/  SHF.R.U32.HI R25, RZ, 0x16, R7 ;  /* 0x00000016ff197819 */ /* 0x000fe40000011607 */
[----:B------:R-:W-:-:S02]  /*0480*/  IADD3 R4, P2, P1, R16, R15, R13 ;  /* 0x0000000f10047210 */ /* 0x000fc4000795e00d */
[----:B------:R-:W-:Y:S01]  /*0490*/  IADD3 R14, P6, P5, R18, R15, R13 ;  /* 0x0000000f120e7210 */ /* 0x000fe20007dde00d */
[----:B------:R-:W-:Y:S01]  /*04a0*/  IMAD.MOV.U32 R15, RZ, RZ, R5 ;  /* 0x000000ffff0f7224 */ /* 0x000fe200078e0005 */
[----:B------:R-:W-:Y:S02]  /*04b0*/  LEA R21, P0, R6, UR6, 0x2 ;  /* 0x0000000606157c11 */ /* 0x000fe4000f8010ff */
[----:B------:R-:W-:Y:S02]  /*04c0*/  LOP3.LUT R25, R25, 0x200, RZ, 0xc0, !PT ;  /* 0x0000020019197812 */ /* 0x000fe400078ec0ff */
[----:B------:R-:W-:Y:S02]  /*04d0*/  IADD3.X R13, R19, R20, RZ, P4, P3 ;  /* 0x00000014130d7210 */ /* 0x000fe400027e64ff */
[----:B------:R-:W-:Y:S02]  /*04e0*/  SHF.R.S32.HI R20, RZ, 0xf, R15 ;  /* 0x0000000fff147819 */ /* 0x000fe4000001140f */
[----:B------:R-:W-:-:S02]  /*04f0*/  IADD3.X R5, R17, R24, RZ, P2, P1 ;  /* 0x0000001811057210 */ /* 0x000fc400017e24ff */
[-CC-:B------:R-:W-:Y:S02]  /*0500*/  IADD3 R16, P3, P4, R16, R21.reuse, R25.reuse ;  /* 0x0000001510107210 */ /* 0x180fe40007c7e019 */
[----:B------:R-:W-:Y:S02]  /*0510*/  IADD3 R18, P1, P2, R18, R21, R25 ;  /* 0x0000001512127210 */ /* 0x000fe40007a3e019 */
[----:B------:R-:W-:Y:S02]  /*0520*/  PRMT R21, R23, 0xbb32, RZ ;  /* 0x0000bb3217157816 */ /* 0x000fe400000000ff */
[----:B------:R-:W-:Y:S02]  /*0530*/  PRMT R15, R0, 0x7632, R15 ;  /* 0x00007632000f7816 */ /* 0x000fe4000000000f */
[----:B------:R-:W-:Y:S02]  /*0540*/  LOP3.LUT R26, R20, 0xffff, RZ, 0xc0, !PT ;  /* 0x0000ffff141a7812 */ /* 0x000fe400078ec0ff */
[----:B------:R-:W-:-:S02]  /*0550*/  SHF.R.S32.HI R20, RZ, 0xf, R21 ;  /* 0x0000000fff147819 */ /* 0x000fc40000011415 */
[----:B------:R-:W-:-:S04]  /*0560*/  LEA.HI R21, R26, R15, RZ, 0x16 ;  /* 0x0000000f1a157211 */ /* 0x000fc800078fb0ff */
[----:B------:R-:W-:Y:S02]  /*0570*/  LOP3.LUT R21, R21, 0xffc0, RZ, 0xc0, !PT ;  /* 0x0000ffc015157812 */ /* 0x000fe400078ec0ff */
[----:B------:R-:W-:Y:S02]  /*0580*/  LOP3.LUT R20, R20, 0xffff, RZ, 0xc0, !PT ;  /* 0x0000ffff14147812 */ /* 0x000fe400078ec0ff */
[----:B------:R-:W-:Y:S01]  /*0590*/  PRMT R25, R23, 0x7632, R25 ;  /* 0x0000763217197816 */ /* 0x000fe20000000019 */
[----:B------:R-:W-:-:S03]  /*05a0*/  IMAD.MOV R21, RZ, RZ, -R21 ;  /* 0x000000ffff157224 */ /* 0x000fc600078e0a15 */
[----:B------:R-:W-:Y:S02]  /*05b0*/  LEA.HI R20, R20, R25, RZ, 0x16 ;  /* 0x0000001914147211 */ /* 0x000fe400078fb0ff */
[----:B------:R-:W-:Y:S02]  /*05c0*/  PRMT R26, R21, 0x7710, RZ ;  /* 0x00007710151a7816 */ /* 0x000fe400000000ff */
[----:B------:R-:W-:-:S03]  /*05d0*/  LOP3.LUT R20, R20, 0xffc0, RZ, 0xc0, !PT ;  /* 0x0000ffc014147812 */ /* 0x000fc600078ec0ff */
[----:B------:R-:W-:Y:S02]  /*05e0*/  IMAD.IADD R15, R15, 0x1, R26 ;  /* 0x000000010f0f7824 */ /* 0x000fe400078e021a */
[----:B------:R-:W-:Y:S02]  /*05f0*/  IMAD.MOV R26, RZ, RZ, -R20 ;  /* 0x000000ffff1a7224 */ /* 0x000fe400078e0a14 */
[----:B------:R-:W1:Y:S01]  /*0600*/  LDC.64 R20, c[0x0][0x220] ;  /* 0x00008800ff147b82 */ /* 0x000e620000000a00 */
[----:B------:R-:W-:Y:S02]  /*0610*/  SHF.R.S32.HI R0, RZ, 0x10, R0 ;  /* 0x00000010ff007819 */ /* 0x000fe40000011400 */
[----:B------:R-:W-:Y:S02]  /*0620*/  PRMT R15, R15, 0x9910, RZ ;  /* 0x000099100f0f7816 */ /* 0x000fe400000000ff */
[----:B------:R-:W-:Y:S01]  /*0630*/  LEA.HI.X R6, R6, UR7, R7, 0x2, P0 ;  /* 0x0000000706067c11 */ /* 0x000fe200080f1407 */
[----:B------:R-:W-:-:S02]  /*0640*/  IMAD.SHL.U32 R27, R0, 0x4000, RZ ;  /* 0x00004000001b7824 */ /* 0x000fc400078e00ff */
[----:B------:R-:W-:Y:S01]  /*0650*/  IMAD.MOV.U32 R7, RZ, RZ, R15 ;  /* 0x000000ffff077224 */ /* 0x000fe200078e000f */
[----:B------:R-:W-:Y:S01]  /*0660*/  IADD3.X R15, R19, R24, RZ, P6, P5 ;  /* 0x00000018130f7210 */ /* 0x000fe200037ea4ff */
[----:B------:R-:W-:Y:S01]  /*0670*/  IMAD.WIDE R10, R27, 0x4, R10 ;  /* 0x000000041b0a7825 */ /* 0x000fe200078e020a */
[----:B------:R-:W-:Y:S02]  /*0680*/  PRMT R26, R26, 0x7710, RZ ;  /* 0x000077101a1a7816 */ /* 0x000fe400000000ff */
[-C--:B------:R-:W-:Y:S02]  /*0690*/  IADD3.X R17, R17, R6.reuse, RZ, P3, P4 ;  /* 0x0000000611117210 */ /* 0x080fe40001fe84ff */
[----:B------:R-:W-:Y:S01]  /*06a0*/  IADD3.X R19, R19, R6, RZ, P1, P2 ;  /* 0x0000000613137210 */ /* 0x000fe20000fe44ff */
[----:B------:R-:W-:Y:S01]  /*06b0*/  IMAD.IADD R26, R25, 0x1, R26 ;  /* 0x00000001191a7824 */ /* 0x000fe200078e021a */
[----:B------:R-:W-:Y:S01]  /*06c0*/  SHF.R.S32.HI R23, RZ, 0x10, R23 ;  /* 0x00000010ff177819 */ /* 0x000fe20000011417 */
[----:B------:R-:W2:Y:S01]  /*06d0*/  LDG.E.EL R10, desc[UR4][R10.64] ;  /* 0x000000040a0a7981 */ /* 0x000ea2000c2e1900 */
[----:B------:R-:W-:Y:S01]  /*06e0*/  IMAD.WIDE R2, R27, 0x4, R2 ;  /* 0x000000041b027825 */ /* 0x000fe200078e0202 */
[----:B------:R-:W3:Y:S03]  /*06f0*/  LDC.64 R24, c[0x0][0x228] ;  /* 0x00008a00ff187b82 */ /* 0x000ee60000000a00 */
[----:B-1----:R-:W-:Y:S01]  /*0700*/  IMAD.WIDE R6, R7, 0x4, R20 ;  /* 0x0000000407067825 */ /* 0x002fe200078e0214 */
[----:B------:R-:W-:Y:S01]  /*0710*/  PRMT R26, R26, 0x9910, RZ ;  /* 0x000099101a1a7816 */ /* 0x000fe200000000ff */
[----:B------:R-:W4:Y:S04]  /*0720*/  LDG.E.EL R2, desc[UR4][R2.64] ;  /* 0x0000000402027981 */ /* 0x000f28000c2e1900 */
[----:B------:R-:W2:Y:S01]  /*0730*/  LDG.E.EL R7, desc[UR4][R6.64] ;  /* 0x0000000406077981 */ /* 0x000ea2000c2e1900 */
[----:B------:R-:W-:-:S02]  /*0740*/  IMAD.SHL.U32 R23, R23, 0x4000, RZ ;  /* 0x0000400017177824 */ /* 0x000fc400078e00ff */
[----:B------:R-:W-:-:S04]  /*0750*/  IMAD.WIDE R4, R27, 0x4, R4 ;  /* 0x000000041b047825 */ /* 0x000fc800078e0204 */
[----:B------:R-:W-:Y:S02]  /*0760*/  IMAD.WIDE R16, R27, 0x4, R16 ;  /* 0x000000041b107825 */ /* 0x000fe400078e0210 */
[----:B------:R-:W5:Y:S02]  /*0770*/  LDG.E.EL R4, desc[UR4][R4.64] ;  /* 0x0000000404047981 */ /* 0x000f64000c2e1900 */
[C---:B------:R-:W-:Y:S02]  /*0780*/  IMAD.WIDE R8, R23.reuse, 0x4, R8 ;  /* 0x0000000417087825 */ /* 0x040fe400078e0208 */
[----:B------:R-:W5:Y:S02]  /*0790*/  LDG.E.EL R16, desc[UR4][R16.64] ;  /* 0x0000000410107981 */ /* 0x000f64000c2e1900 */
[----:B------:R-:W-:Y:S02]  /*07a0*/  IMAD.WIDE R18, R23, 0x4, R18 ;  /* 0x0000000417127825 */ /* 0x000fe400078e0212 */
[----:B------:R-:W5:Y:S02]  /*07b0*/  LDG.E.EL R9, desc[UR4][R8.64] ;  /* 0x0000000408097981 */ /* 0x000f64000c2e1900 */
[----:B------:R-:W-:-:S02]  /*07c0*/  IMAD.WIDE R20, R26, 0x4, R20 ;  /* 0x000000041a147825 */ /* 0x000fc400078e0214 */
[----:B------:R-:W5:Y:S02]  /*07d0*/  LDG.E.EL R19, desc[UR4][R18.64] ;  /* 0x0000000412137981 */ /* 0x000f64000c2e1900 */
[C---:B------:R-:W-:Y:S02]  /*07e0*/  IMAD.WIDE R12, R23.reuse, 0x4, R12 ;  /* 0x00000004170c7825 */ /* 0x040fe400078e020c */
[----:B------:R-:W5:Y:S02]  /*07f0*/  LDG.E.EL R20, desc[UR4][R20.64] ;  /* 0x0000000414147981 */ /* 0x000f64000c2e1900 */
[----:B------:R-:W-:Y:S02]  /*0800*/  IMAD.WIDE R14, R23, 0x4, R14 ;  /* 0x00000004170e7825 */ /* 0x000fe400078e020e */
[----:B------:R1:W5:Y:S04]  /*0810*/  LDG.E.EL R11, desc[UR4][R12.64] ;  /* 0x000000040c0b7981 */ /* 0x000368000c2e1900 */
[----:B------:R1:W5:Y:S01]  /*0820*/  LDG.E.EL R27, desc[UR4][R14.64] ;  /* 0x000000040e1b7981 */ /* 0x000362000c2e1900 */
[----:B---3--:R-:W-:Y:S01]  /*0830*/  IMAD.WIDE R22, R22, 0x4, R24 ;  /* 0x0000000416167825 */ /* 0x008fe200078e0218 */
[----:B--2---:R-:W-:-:S03]  /*0840*/  FSETP.GT.AND P6, PT, R7, -R10, PT ;  /* 0x8000000a0700720b */ /* 0x004fc60003fc4000 */
[C---:B-1----:R-:W-:Y:S01]  /*0850*/  FADD R13, R7.reuse, R10 ;  /* 0x0000000a070d7221 */ /* 0x042fe20000000000 */
[C---:B----4-:R-:W-:Y:S02]  /*0860*/  FSETP.GT.AND P2, PT, R7.reuse, -R2, PT ;  /* 0x800000020700720b */ /* 0x050fe40003f44000 */
[----:B-----5:R-:W-:-:S07]  /*0870*/  FSETP.GT.AND P0, PT, R7, -R4, PT ;  /* 0x800000040700720b */ /* 0x020fce0003f04000 */
[----:B------:R-:W-:Y:S01]  /*0880*/  @!P6 FMUL R13, R13, 0.20000000298023223877 ;  /* 0x3e4ccccd0d0de820 */ /* 0x000fe20000400000 */
[C---:B------:R-:W-:Y:S01]  /*0890*/  FSETP.GT.AND P1, PT, R7.reuse, -R16, PT ;  /* 0x800000100700720b */ /* 0x040fe20003f24000 */
[C---:B0-----:R-:W-:Y:S01]  /*08a0*/  FADD R14, R7.reuse, R4 ;  /* 0x00000004070e7221 */ /* 0x041fe20000000000 */
[C---:B------:R-:W-:Y:S01]  /*08b0*/  FADD R15, R7.reuse, R16 ;  /* 0x00000010070f7221 */ /* 0x040fe20000000000 */
[----:B------:R-:W-:Y:S01]  /*08c0*/  FADD R12, R7, R2 ;  /* 0x00000002070c7221 */ /* 0x000fe20000000000 */
[C---:B------:R-:W-:Y:S02]  /*08d0*/  FSETP.GT.AND P5, PT, R20.reuse, -R19, PT ;  /* 0x800000131400720b */ /* 0x040fe40003fa4000 */
[C---:B------:R-:W-:Y:S02]  /*08e0*/  FSETP.GT.AND P6, PT, R20.reuse, -R9, PT ;  /* 0x800000091400720b */ /* 0x040fe40003fc4000 */
[C---:B------:R-:W-:Y:S02]  /*08f0*/  FSETP.GT.AND P3, PT, R20.reuse, -R11, PT ;  /* 0x8000000b1400720b */ /* 0x040fe40003f64000 */
[C---:B------:R-:W-:Y:S01]  /*0900*/  FSETP.GT.AND P4, PT, R20.reuse, -R27, PT ;  /* 0x8000001b1400720b */ /* 0x040fe20003f84000 */
[C---:B------:R-:W-:Y:S01]  /*0910*/  FADD R5, R20.reuse, R11 ;  /* 0x0000000b14057221 */ /* 0x040fe20000000000 */
[C---:B------:R-:W-:Y:S01]  /*0920*/  FADD R6, R20.reuse, R27 ;  /* 0x0000001b14067221 */ /* 0x040fe20000000000 */
[C---:B------:R-:W-:Y:S01]  /*0930*/  FADD R7, R20.reuse, R19 ;  /* 0x0000001314077221 */ /* 0x040fe20000000000 */
[----:B------:R-:W-:Y:S01]  /*0940*/  FADD R4, R20, R9 ;  /* 0x0000000914047221 */ /* 0x000fe20000000000 */
[----:B------:R-:W-:Y:S01]  /*0950*/  @!P0 FMUL R14, R14, 0.20000000298023223877 ;  /* 0x3e4ccccd0e0e8820 */ /* 0x000fe20000400000 */
[----:B------:R-:W-:Y:S01]  /*0960*/  @!P1 FMUL R15, R15, 0.20000000298023223877 ;  /* 0x3e4ccccd0f0f9820 */ /* 0x000fe20000400000 */
[----:B------:R-:W-:Y:S01]  /*0970*/  @!P2 FMUL R12, R12, 0.20000000298023223877 ;  /* 0x3e4ccccd0c0ca820 */ /* 0x000fe20000400000 */
[----:B------:R-:W-:-:S03]  /*0980*/  @!P5 FMUL R7, R7, 0.20000000298023223877 ;  /* 0x3e4ccccd0707d820 */ /* 0x000fc60000400000 */
[----:B------:R-:W-:Y:S01]  /*0990*/  @!P3 FMUL R5, R5, 0.20000000298023223877 ;  /* 0x3e4ccccd0505b820 */ /* 0x000fe20000400000 */
[----:B------:R-:W-:Y:S01]  /*09a0*/  @!P6 FMUL R4, R4, 0.20000000298023223877 ;  /* 0x3e4ccccd0404e820 */ /* 0x000fe20000400000 */
[----:B------:R-:W-:Y:S01]  /*09b0*/  @!P4 FMUL R6, R6, 0.20000000298023223877 ;  /* 0x3e4ccccd0606c820 */ /* 0x000fe20000400000 */
[----:B------:R-:W-:Y:S04]  /*09c0*/  STG.E.128 desc[UR4][R22.64], R12 ;  /* 0x0000000c16007986 */ /* 0x000fe8000c101d04 */
[----:B------:R-:W-:Y:S01]  /*09d0*/  STG.E.128 desc[UR4][R22.64+0x800], R4 ;  /* 0x0008000416007986 */ /* 0x000fe2000c101d04 */
[----:B------:R-:W-:Y:S05]  /*09e0*/  EXIT ;  /* 0x000000000000794d */ /* 0x000fea0003800000 */
.L_x_0:
[----:B------:R-:W-:-:S00]  /*09f0*/  BRA `(.L_x_0) ;  /* 0xfffffffc00fc7947 */ /* 0x000fc0000383ffff */
[----:B------:R-:W-:-:S00]  /*0a00*/  NOP ;  /* 0x0000000000007918 */ /* 0x000fc00000000000 */
[----:B------:R-:W-:-:S00]  /*0a10*/  NOP ;  /* 0x0000000000007918 */ /* 0x000fc00000000000 */
[----:B------:R-:W-:-:S00]  /*0a20*/  NOP ;  /* 0x0000000000007918 */ /* 0x000fc00000000000 */
[----:B------:R-:W-:-:S00]  /*0a30*/  NOP ;  /* 0x0000000000007918 */ /* 0x000fc00000000000 */
[----:B------:R-:W-:-:S00]  /*0a40*/  NOP ;  /* 0x0000000000007918 */ /* 0x000fc00000000000 */
[----:B------:R-:W-:-:S00]  /*0a50*/  NOP ;  /* 0x0000000000007918 */ /* 0x000fc00000000000 */
[----:B------:R-:W-:-:S00]  /*0a60*/  NOP ;  /* 0x0000000000007918 */ /* 0x000fc00000000000 */
[----:B------:R-:W-:-:S00]  /*0a70*/  NOP ;  /* 0x0000000000007918 */ /* 0x000fc00000000000 */
.L_x_1:


//--------------------- .nv.constant0.triton_poi_fused__unsafe_index_convolution_leaky_relu_12 --------------------------
	.section	.nv.constant0.triton_poi_fused__unsafe_index_convolution_leaky_relu_12,"a",@progbits
	.sectionflags	@""
	.align	4
.nv.constant0.triton_poi_fused__unsafe_index_convolution_leaky_relu_12:
	.zero		564
